//
// Generated by NVIDIA NVVM Compiler
//
// Compiler Build ID: CL-36424714
// Cuda compilation tools, release 13.0, V13.0.88
// Based on NVVM 20.0.0
//

.version 9.0
.target sm_100
.address_size 64

	// .globl	_Z15add_with_atomicPi
.extern .func  (.param .b32 func_retval0) vprintf
(
	.param .b64 vprintf_param_0,
	.param .b64 vprintf_param_1
)
;
.global .align 1 .b8 $str[4] = {37, 100, 10};

.visible .entry _Z15add_with_atomicPi(
	.param .u64 .ptr .align 1 _Z15add_with_atomicPi_param_0
)
{
	.local .align 8 .b8 	__local_depot0[8];
	.reg .b64 	%SP;
	.reg .b64 	%SPL;
	.reg .b32 	%r<15>;
	.reg .b64 	%rd<9>;

	mov.u64 	%SPL, __local_depot0;
	cvta.local.u64 	%SP, %SPL;
	ld.param.u64 	%rd1, [_Z15add_with_atomicPi_param_0];
	cvta.to.global.u64 	%rd2, %rd1;
	add.u64 	%rd3, %SP, 0;
	add.u64 	%rd4, %SPL, 0;
	mov.u32 	%r1, %tid.x;
	mov.u32 	%r2, %ctaid.x;
	mov.u32 	%r3, %ntid.x;
	mad.lo.s32 	%r4, %r2, %r3, %r1;
	mul.hi.s32 	%r5, %r4, 1717986919;
	shr.u32 	%r6, %r5, 31;
	shr.s32 	%r7, %r5, 2;
	add.s32 	%r8, %r7, %r6;
	mul.lo.s32 	%r9, %r8, 10;
	sub.s32 	%r10, %r4, %r9;
	mul.wide.s32 	%rd5, %r10, 4;
	add.s64 	%rd6, %rd2, %rd5;
	atom.global.add.u32 	%r11, [%rd6], 1;
	ld.global.u32 	%r12, [%rd6];
	st.local.u32 	[%rd4], %r12;
	mov.u64 	%rd7, $str;
	cvta.global.u64 	%rd8, %rd7;
	{ // callseq 0, 0
	.param .b64 param0;
	st.param.b64 	[param0], %rd8;
	.param .b64 param1;
	st.param.b64 	[param1], %rd3;
	.param .b32 retval0;
	call.uni (retval0), 
	vprintf, 
	(
	param0, 
	param1
	);
	ld.param.b32 	%r13, [retval0];
	} // callseq 0
	ret;

}


// ===== COMPILED SASS (sm_100) =====

	.target	sm_100

	.elftype	@"ET_EXEC"


//--------------------- .note.nv.tkinfo           --------------------------
	.section	.note.nv.tkinfo,"",@"SHT_NOTE"
	.sectionflags	@"SHF_NOTE_NV_TKINFO"
	.tkinfo
        /*0018*/ 	.word	0x00000002
        /*0030*/ 	.string	""
        /*0030*/ 	.string	"ptxas"
        /*0030*/ 	.string	"Cuda compilation tools, release 13.0, V13.0.88"
        /*0030*/ 	.string	"Build cuda_13.0.r13.0/compiler.36424714_0"
        /*0030*/ 	.string	"-arch sm_100 -m 64 "



//--------------------- .note.nv.cuinfo           --------------------------
	.section	.note.nv.cuinfo,"",@"SHT_NOTE"
	.sectionflags	@"SHF_NOTE_NV_CUINFO"
        /*0018*/ 	.short	0x0002
        /*001a*/ 	.short	0x0064
        /*001c*/ 	.short	0x0082
	.zero		2


//--------------------- .nv.info                  --------------------------
	.section	.nv.info,"",@"SHT_CUDA_INFO"
	.align	4


	//----- nvinfo : EIATTR_REGCOUNT
	.align		4
        /*0000*/ 	.byte	0x04, 0x2f
        /*0002*/ 	.short	(.L_2 - .L_1)
	.align		4
.L_1:
        /*0004*/ 	.word	index@(_Z15add_with_atomicPi)
        /*0008*/ 	.word	0x00000018


	//----- nvinfo : EIATTR_FRAME_SIZE
	.align		4
.L_2:
        /*000c*/ 	.byte	0x04, 0x11
        /*000e*/ 	.short	(.L_4 - .L_3)
	.align		4
.L_3:
        /*0010*/ 	.word	index@(_Z15add_with_atomicPi)
        /*0014*/ 	.word	0x00000008


	//----- nvinfo : EIATTR_MIN_STACK_SIZE
	.align		4
.L_4:
        /*0018*/ 	.byte	0x04, 0x12
        /*001a*/ 	.short	(.L_6 - .L_5)
	.align		4
.L_5:
        /*001c*/ 	.word	index@(_Z15add_with_atomicPi)
        /*0020*/ 	.word	0x00000008
.L_6:


//--------------------- .nv.compat                --------------------------
	.section	.nv.compat,"",@"SHT_CUDA_COMPAT_INFO"
	.align	4
        /*0000*/ 	.byte	0x02, 0x09, 0x00, 0x00, 0x02, 0x02, 0x01, 0x00, 0x02, 0x05, 0x05, 0x00, 0x03, 0x07, 0x01, 0x01
        /*0010*/ 	.byte	0x02, 0x03, 0x00, 0x00, 0x02, 0x06, 0x01, 0x00, 0x04, 0x0b, 0x08, 0x00, 0x09, 0x00, 0x00, 0x00
        /*0020*/ 	.byte	0x00, 0x00, 0x00, 0x00


//--------------------- .nv.info._Z15add_with_atomicPi --------------------------
	.section	.nv.info._Z15add_with_atomicPi,"",@"SHT_CUDA_INFO"
	.sectionflags	@""
	.align	4


	//----- nvinfo : EIATTR_CUDA_API_VERSION
	.align		4
        /*0000*/ 	.byte	0x04, 0x37
        /*0002*/ 	.short	(.L_8 - .L_7)
.L_7:
        /*0004*/ 	.word	0x00000082


	//----- nvinfo : EIATTR_KPARAM_INFO
	.align		4
.L_8:
        /*0008*/ 	.byte	0x04, 0x17
        /*000a*/ 	.short	(.L_10 - .L_9)
.L_9:
        /*000c*/ 	.word	0x00000000
        /*0010*/ 	.short	0x0000
        /*0012*/ 	.short	0x0000
        /*0014*/ 	.byte	0x00, 0xf5, 0x21, 0x00


	//----- nvinfo : EIATTR_SPARSE_MMA_MASK
	.align		4
.L_10:
        /*0018*/ 	.byte	0x03, 0x50
        /*001a*/ 	.short	0x0000


	//----- nvinfo : EIATTR_MAXREG_COUNT
	.align		4
        /*001c*/ 	.byte	0x03, 0x1b
        /*001e*/ 	.short	0x00ff


	//----- nvinfo : EIATTR_EXTERNS
	.align		4
        /*0020*/ 	.byte	0x04, 0x0f
        /*0022*/ 	.short	(.L_12 - .L_11)


	//   ....[0]....
	.align		4
.L_11:
        /*0024*/ 	.word	index@(vprintf)


	//----- nvinfo : EIATTR_MERCURY_ISA_VERSION
	.align		4
.L_12:
        /*0028*/ 	.byte	0x03, 0x5f
        /*002a*/ 	.short	0x0101


	//----- nvinfo : EIATTR_VRC_CTA_INIT_COUNT
	.align		4
        /*002c*/ 	.byte	0x02, 0x4a
	.zero		1
	.zero		1


	//----- nvinfo : EIATTR_SYSCALL_OFFSETS
	.align		4
        /*0030*/ 	.byte	0x04, 0x46
        /*0032*/ 	.short	(.L_14 - .L_13)


	//   ....[0]....
.L_13:
        /*0034*/ 	.word	0x000001b0


	//----- nvinfo : EIATTR_EXIT_INSTR_OFFSETS
	.align		4
.L_14:
        /*0038*/ 	.byte	0x04, 0x1c
        /*003a*/ 	.short	(.L_16 - .L_15)


	//   ....[0]....
.L_15:
        /*003c*/ 	.word	0x000001c0


	//----- nvinfo : EIATTR_CBANK_PARAM_SIZE
	.align		4
.L_16:
        /*0040*/ 	.byte	0x03, 0x19
        /*0042*/ 	.short	0x0008


	//----- nvinfo : EIATTR_PARAM_CBANK
	.align		4
        /*0044*/ 	.byte	0x04, 0x0a
        /*0046*/ 	.short	(.L_18 - .L_17)
	.align		4
.L_17:
        /*0048*/ 	.word	index@(.nv.constant0._Z15add_with_atomicPi)
        /*004c*/ 	.short	0x0380
        /*004e*/ 	.short	0x0008


	//----- nvinfo : EIATTR_SW_WAR
	.align		4
.L_18:
        /*0050*/ 	.byte	0x04, 0x36
        /*0052*/ 	.short	(.L_20 - .L_19)
.L_19:
        /*0054*/ 	.word	0x00000008
.L_20:


//--------------------- .nv.callgraph             --------------------------
	.section	.nv.callgraph,"",@"SHT_CUDA_CALLGRAPH"
	.align	4
	.sectionentsize	8
	.align		4
        /*0000*/ 	.word	0x00000000
	.align		4
        /*0004*/ 	.word	0xffffffff
	.align		4
        /*0008*/ 	.word	index@(_Z15add_with_atomicPi)
	.align		4
        /*000c*/ 	.word	index@(vprintf)
	.align		4
        /*0010*/ 	.word	0x00000000
	.align		4
        /*0014*/ 	.word	0xfffffffe
	.align		4
        /*0018*/ 	.word	0x00000000
	.align		4
        /*001c*/ 	.word	0xfffffffd
	.align		4
        /*0020*/ 	.word	0x00000000
	.align		4
        /*0024*/ 	.word	0xfffffffc


//--------------------- .nv.constant4             --------------------------
	.section	.nv.constant4,"a",@progbits
	.align	8
	.align		8
.nv.constant4:
        /*0000*/ 	.dword	vprintf
	.align		8
        /*0008*/ 	.dword	$str


//--------------------- .text._Z15add_with_atomicPi --------------------------
	.section	.text._Z15add_with_atomicPi,"ax",@progbits
	.align	128
        .global         _Z15add_with_atomicPi
        .type           _Z15add_with_atomicPi,@function
        .size           _Z15add_with_atomicPi,(.L_x_2 - _Z15add_with_atomicPi)
        .other          _Z15add_with_atomicPi,@"STO_CUDA_ENTRY STV_DEFAULT"
_Z15add_with_atomicPi:
.text._Z15add_with_atomicPi:
[----:B------:R-:W0:Y:S01]  /*0000*/  LDC R1, c[0x0][0x37c] ;  /* 0x0000df00ff017b82 */ /* 0x000e220000000800 */
[----:B------:R-:W1:Y:S01]  /*0010*/  S2R R0, SR_TID.X ;  /* 0x0000000000007919 */ /* 0x000e620000002100 */
[----:B------:R-:W2:Y:S06]  /*0020*/  LDCU UR6, c[0x0][0x2fc] ;  /* 0x00005f80ff0677ac */ /* 0x000eac0008000800 */
[----:B------:R-:W1:Y:S01]  /*0030*/  S2UR UR4, SR_CTAID.X ;  /* 0x00000000000479c3 */ /* 0x000e620000002500 */
[----:B------:R-:W-:Y:S02]  /*0040*/  HFMA2 R11, -RZ, RZ, 0, 5.9604644775390625e-08 ;  /* 0x00000001ff0b7431 */ /* 0x000fe400000001ff */
[----:B0-----:R-:W-:-:S05]  /*0050*/  VIADD R1, R1, 0xfffffff8 ;  /* 0xfffffff801017836 */ /* 0x001fca0000000000 */
[----:B------:R-:W0:Y:S01]  /*0060*/  LDC.64 R2, c[0x0][0x380] ;  /* 0x0000e000ff027b82 */ /* 0x000e220000000a00 */
[----:B------:R-:W-:Y:S01]  /*0070*/  MOV R8, 0x0 ;  /* 0x0000000000087802 */ /* 0x000fe20000000f00 */
[----:B------:R-:W3:Y:S06]  /*0080*/  LDCU.64 UR8, c[0x4][0x8] ;  /* 0x01000100ff0877ac */ /* 0x000eec0008000a00 */
[----:B------:R-:W1:Y:S02]  /*0090*/  LDC R5, c[0x0][0x360] ;  /* 0x0000d800ff057b82 */ /* 0x000e640000000800 */
[----:B-1----:R-:W-:Y:S01]  /*00a0*/  IMAD R0, R5, UR4, R0 ;  /* 0x0000000405007c24 */ /* 0x002fe2000f8e0200 */
[----:B------:R-:W1:Y:S03]  /*00b0*/  LDCU.64 UR4, c[0x0][0x358] ;  /* 0x00006b00ff0477ac */ /* 0x000e660008000a00 */
[----:B------:R-:W-:-:S05]  /*00c0*/  IMAD.HI R4, R0, 0x66666667, RZ ;  /* 0x6666666700047827 */ /* 0x000fca00078e02ff */
[----:B------:R-:W-:-:S04]  /*00d0*/  SHF.R.U32.HI R5, RZ, 0x1f, R4 ;  /* 0x0000001fff057819 */ /* 0x000fc80000011604 */
[----:B------:R-:W-:-:S05]  /*00e0*/  LEA.HI.SX32 R5, R4, R5, 0x1e ;  /* 0x0000000504057211 */ /* 0x000fca00078ff2ff */
[----:B------:R-:W-:-:S04]  /*00f0*/  IMAD R5, R5, -0xa, R0 ;  /* 0xfffffff605057824 */ /* 0x000fc800078e0200 */
[----:B0-----:R-:W-:-:S05]  /*0100*/  IMAD.WIDE R2, R5, 0x4, R2 ;  /* 0x0000000405027825 */ /* 0x001fca00078e0202 */
[----:B-1----:R0:W-:Y:S04]  /*0110*/  REDG.E.ADD.STRONG.GPU desc[UR4][R2.64], R11 ;  /* 0x0000000b0200798e */ /* 0x0021e8000c12e104 */
[----:B------:R-:W4:Y:S01]  /*0120*/  LDG.E R0, desc[UR4][R2.64] ;  /* 0x0000000402007981 */ /* 0x000f22000c1e1900 */
[----:B------:R-:W1:Y:S01]  /*0130*/  LDCU UR4, c[0x0][0x2f8] ;  /* 0x00005f00ff0477ac */ /* 0x000e620008000800 */
[----:B------:R-:W0:Y:S01]  /*0140*/  LDC.64 R8, c[0x4][R8] ;  /* 0x0100000008087b82 */ /* 0x000e220000000a00 */
[----:B---3--:R-:W-:Y:S01]  /*0150*/  IMAD.U32 R4, RZ, RZ, UR8 ;  /* 0x00000008ff047e24 */ /* 0x008fe2000f8e00ff */
[----:B------:R-:W-:Y:S02]  /*0160*/  MOV R5, UR9 ;  /* 0x0000000900057c02 */ /* 0x000fe40008000f00 */
[----:B-1----:R-:W-:-:S05]  /*0170*/  IADD3 R6, P0, PT, R1, UR4, RZ ;  /* 0x0000000401067c10 */ /* 0x002fca000ff1e0ff */
[----:B--2---:R-:W-:Y:S01]  /*0180*/  IMAD.X R7, RZ, RZ, UR6, P0 ;  /* 0x00000006ff077e24 */ /* 0x004fe200080e06ff */
[----:B0---4-:R1:W-:Y:S07]  /*0190*/  STL [R1], R0 ;  /* 0x0000000001007387 */ /* 0x0113ee0000100800 */
[----:B------:R-:W-:-:S07]  /*01a0*/  LEPC R20, `(.L_x_0) ;  /* 0x000000001014794e */ /* 0x000fce0000000000 */
[----:B-1----:R-:W-:Y:S05]  /*01b0*/  CALL.ABS.NOINC R8 ;  /* 0x0000000008007343 */ /* 0x002fea0003c00000 */
.L_x_0:
[----:B------:R-:W-:Y:S05]  /*01c0*/  EXIT ;  /* 0x000000000000794d */ /* 0x000fea0003800000 */
.L_x_1:
[----:B------:R-:W-:-:S00]  /*01d0*/  BRA `(.L_x_1) ;  /* 0xfffffffc00fc7947 */ /* 0x000fc0000383ffff */
[----:B------:R-:W-:-:S00]  /*01e0*/  NOP ;  /* 0x0000000000007918 */ /* 0x000fc00000000000 */
        /* <DEDUP_REMOVED lines=9> */
.L_x_2:


//--------------------- .nv.global.init           --------------------------
	.section	.nv.global.init,"aw",@progbits
.nv.global.init:
	.type		$str,@object
	.size		$str,(.L_0 - $str)
$str:
        /*0000*/ 	.byte	0x25, 0x64, 0x0a, 0x00
.L_0:


//--------------------- .nv.shared.reserved.0     --------------------------
	.section	.nv.shared.reserved.0,"aw",@nobits
	.weak		__nv_reservedSMEM_offset_0_alias
	.size		__nv_reservedSMEM_offset_0_alias, 0, 64
	.other		__nv_reservedSMEM_offset_0_alias,@"STO_CUDA_RESERVED_SHARED STV_DEFAULT"
__nv_reservedSMEM_offset_0_alias:
	.zero		0
	.zero		64


//--------------------- .nv.constant0._Z15add_with_atomicPi --------------------------
	.section	.nv.constant0._Z15add_with_atomicPi,"a",@progbits
	.sectionflags	@""
	.align	4
.nv.constant0._Z15add_with_atomicPi:
	.zero		904


//--------------------- SYMBOLS --------------------------

	.type		.nv.reservedSmem.offset0,@object
	.size		.nv.reservedSmem.offset0,0x4
	.type		vprintf,@function
